//
// Generated by NVIDIA NVVM Compiler
//
// Compiler Build ID: CL-36424714
// Cuda compilation tools, release 13.0, V13.0.88
// Based on NVVM 20.0.0
//

.version 9.0
.target sm_100
.address_size 64

	// .globl	_Z7k_meansPhcccci

.visible .entry _Z7k_meansPhcccci(
	.param .u64 .ptr .align 1 _Z7k_meansPhcccci_param_0,
	.param .u8 _Z7k_meansPhcccci_param_1,
	.param .u8 _Z7k_meansPhcccci_param_2,
	.param .u8 _Z7k_meansPhcccci_param_3,
	.param .u8 _Z7k_meansPhcccci_param_4,
	.param .u32 _Z7k_meansPhcccci_param_5
)
{


	ret;

}


// ===== COMPILED SASS (sm_100) =====

	.target	sm_100

	.elftype	@"ET_EXEC"


//--------------------- .note.nv.tkinfo           --------------------------
	.section	.note.nv.tkinfo,"",@"SHT_NOTE"
	.sectionflags	@"SHF_NOTE_NV_TKINFO"
	.tkinfo
        /*0018*/ 	.word	0x00000002
        /*0030*/ 	.string	""
        /*0030*/ 	.string	"ptxas"
        /*0030*/ 	.string	"Cuda compilation tools, release 13.0, V13.0.88"
        /*0030*/ 	.string	"Build cuda_13.0.r13.0/compiler.36424714_0"
        /*0030*/ 	.string	"-arch sm_100 -m 64 "



//--------------------- .note.nv.cuinfo           --------------------------
	.section	.note.nv.cuinfo,"",@"SHT_NOTE"
	.sectionflags	@"SHF_NOTE_NV_CUINFO"
        /*0018*/ 	.short	0x0002
        /*001a*/ 	.short	0x0064
        /*001c*/ 	.short	0x0082
	.zero		2


//--------------------- .nv.info                  --------------------------
	.section	.nv.info,"",@"SHT_CUDA_INFO"
	.align	4


	//----- nvinfo : EIATTR_REGCOUNT
	.align		4
        /*0000*/ 	.byte	0x04, 0x2f
        /*0002*/ 	.short	(.L_1 - .L_0)
	.align		4
.L_0:
        /*0004*/ 	.word	index@(_Z7k_meansPhcccci)
        /*0008*/ 	.word	0x00000004


	//----- nvinfo : EIATTR_FRAME_SIZE
	.align		4
.L_1:
        /*000c*/ 	.byte	0x04, 0x11
        /*000e*/ 	.short	(.L_3 - .L_2)
	.align		4
.L_2:
        /*0010*/ 	.word	index@(_Z7k_meansPhcccci)
        /*0014*/ 	.word	0x00000000


	//----- nvinfo : EIATTR_MIN_STACK_SIZE
	.align		4
.L_3:
        /*0018*/ 	.byte	0x04, 0x12
        /*001a*/ 	.short	(.L_5 - .L_4)
	.align		4
.L_4:
        /*001c*/ 	.word	index@(_Z7k_meansPhcccci)
        /*0020*/ 	.word	0x00000000
.L_5:


//--------------------- .nv.compat                --------------------------
	.section	.nv.compat,"",@"SHT_CUDA_COMPAT_INFO"
	.align	4
        /*0000*/ 	.byte	0x02, 0x09, 0x00, 0x00, 0x02, 0x02, 0x01, 0x00, 0x02, 0x05, 0x05, 0x00, 0x03, 0x07, 0x01, 0x01
        /*0010*/ 	.byte	0x02, 0x03, 0x00, 0x00, 0x02, 0x06, 0x01, 0x00, 0x04, 0x0b, 0x08, 0x00, 0x09, 0x00, 0x00, 0x00
        /*0020*/ 	.byte	0x00, 0x00, 0x00, 0x00


//--------------------- .nv.info._Z7k_meansPhcccci --------------------------
	.section	.nv.info._Z7k_meansPhcccci,"",@"SHT_CUDA_INFO"
	.sectionflags	@""
	.align	4


	//----- nvinfo : EIATTR_CUDA_API_VERSION
	.align		4
        /*0000*/ 	.byte	0x04, 0x37
        /*0002*/ 	.short	(.L_7 - .L_6)
.L_6:
        /*0004*/ 	.word	0x00000082


	//----- nvinfo : EIATTR_KPARAM_INFO
	.align		4
.L_7:
        /*0008*/ 	.byte	0x04, 0x17
        /*000a*/ 	.short	(.L_9 - .L_8)
.L_8:
        /*000c*/ 	.word	0x00000000
        /*0010*/ 	.short	0x0005
        /*0012*/ 	.short	0x000c
        /*0014*/ 	.byte	0x00, 0xf0, 0x11, 0x00


	//----- nvinfo : EIATTR_KPARAM_INFO
	.align		4
.L_9:
        /*0018*/ 	.byte	0x04, 0x17
        /*001a*/ 	.short	(.L_11 - .L_10)
.L_10:
        /*001c*/ 	.word	0x00000000
        /*0020*/ 	.short	0x0004
        /*0022*/ 	.short	0x000b
        /*0024*/ 	.byte	0x00, 0xf0, 0x05, 0x00


	//----- nvinfo : EIATTR_KPARAM_INFO
	.align		4
.L_11:
        /*0028*/ 	.byte	0x04, 0x17
        /*002a*/ 	.short	(.L_13 - .L_12)
.L_12:
        /*002c*/ 	.word	0x00000000
        /*0030*/ 	.short	0x0003
        /*0032*/ 	.short	0x000a
        /*0034*/ 	.byte	0x00, 0xf0, 0x05, 0x00


	//----- nvinfo : EIATTR_KPARAM_INFO
	.align		4
.L_13:
        /*0038*/ 	.byte	0x04, 0x17
        /*003a*/ 	.short	(.L_15 - .L_14)
.L_14:
        /*003c*/ 	.word	0x00000000
        /*0040*/ 	.short	0x0002
        /*0042*/ 	.short	0x0009
        /*0044*/ 	.byte	0x00, 0xf0, 0x05, 0x00


	//----- nvinfo : EIATTR_KPARAM_INFO
	.align		4
.L_15:
        /*0048*/ 	.byte	0x04, 0x17
        /*004a*/ 	.short	(.L_17 - .L_16)
.L_16:
        /*004c*/ 	.word	0x00000000
        /*0050*/ 	.short	0x0001
        /*0052*/ 	.short	0x0008
        /*0054*/ 	.byte	0x00, 0xf0, 0x05, 0x00


	//----- nvinfo : EIATTR_KPARAM_INFO
	.align		4
.L_17:
        /*0058*/ 	.byte	0x04, 0x17
        /*005a*/ 	.short	(.L_19 - .L_18)
.L_18:
        /*005c*/ 	.word	0x00000000
        /*0060*/ 	.short	0x0000
        /*0062*/ 	.short	0x0000
        /*0064*/ 	.byte	0x00, 0xf5, 0x21, 0x00


	//----- nvinfo : EIATTR_SPARSE_MMA_MASK
	.align		4
.L_19:
        /*0068*/ 	.byte	0x03, 0x50
        /*006a*/ 	.short	0x0000


	//----- nvinfo : EIATTR_MAXREG_COUNT
	.align		4
        /*006c*/ 	.byte	0x03, 0x1b
        /*006e*/ 	.short	0x00ff


	//----- nvinfo : EIATTR_MERCURY_ISA_VERSION
	.align		4
        /*0070*/ 	.byte	0x03, 0x5f
        /*0072*/ 	.short	0x0101


	//----- nvinfo : EIATTR_VRC_CTA_INIT_COUNT
	.align		4
        /*0074*/ 	.byte	0x02, 0x4a
	.zero		1
	.zero		1


	//----- nvinfo : EIATTR_EXIT_INSTR_OFFSETS
	.align		4
        /*0078*/ 	.byte	0x04, 0x1c
        /*007a*/ 	.short	(.L_21 - .L_20)


	//   ....[0]....
.L_20:
        /*007c*/ 	.word	0x00000010


	//----- nvinfo : EIATTR_CBANK_PARAM_SIZE
	.align		4
.L_21:
        /*0080*/ 	.byte	0x03, 0x19
        /*0082*/ 	.short	0x0010


	//----- nvinfo : EIATTR_PARAM_CBANK
	.align		4
        /*0084*/ 	.byte	0x04, 0x0a
        /*0086*/ 	.short	(.L_23 - .L_22)
	.align		4
.L_22:
        /*0088*/ 	.word	index@(.nv.constant0._Z7k_meansPhcccci)
        /*008c*/ 	.short	0x0380
        /*008e*/ 	.short	0x0010


	//----- nvinfo : EIATTR_SW_WAR
	.align		4
.L_23:
        /*0090*/ 	.byte	0x04, 0x36
        /*0092*/ 	.short	(.L_25 - .L_24)
.L_24:
        /*0094*/ 	.word	0x00000008
.L_25:


//--------------------- .nv.callgraph             --------------------------
	.section	.nv.callgraph,"",@"SHT_CUDA_CALLGRAPH"
	.align	4
	.sectionentsize	8
	.align		4
        /*0000*/ 	.word	0x00000000
	.align		4
        /*0004*/ 	.word	0xffffffff
	.align		4
        /*0008*/ 	.word	0x00000000
	.align		4
        /*000c*/ 	.word	0xfffffffe
	.align		4
        /*0010*/ 	.word	0x00000000
	.align		4
        /*0014*/ 	.word	0xfffffffd
	.align		4
        /*0018*/ 	.word	0x00000000
	.align		4
        /*001c*/ 	.word	0xfffffffc


//--------------------- .text._Z7k_meansPhcccci   --------------------------
	.section	.text._Z7k_meansPhcccci,"ax",@progbits
	.align	128
        .global         _Z7k_meansPhcccci
        .type           _Z7k_meansPhcccci,@function
        .size           _Z7k_meansPhcccci,(.L_x_1 - _Z7k_meansPhcccci)
        .other          _Z7k_meansPhcccci,@"STO_CUDA_ENTRY STV_DEFAULT"
_Z7k_meansPhcccci:
.text._Z7k_meansPhcccci:
[----:B------:R-:W-:Y:S01]  /*0000*/  LDC R1, c[0x0][0x37c] ;  /* 0x0000df00ff017b82 */ /* 0x000fe20000000800 */
[----:B------:R-:W-:Y:S05]  /*0010*/  EXIT ;  /* 0x000000000000794d */ /* 0x000fea0003800000 */
.L_x_0:
[----:B------:R-:W-:-:S00]  /*0020*/  BRA `(.L_x_0) ;  /* 0xfffffffc00fc7947 */ /* 0x000fc0000383ffff */
[----:B------:R-:W-:-:S00]  /*0030*/  NOP ;  /* 0x0000000000007918 */ /* 0x000fc00000000000 */
        /* <DEDUP_REMOVED lines=12> */
.L_x_1:


//--------------------- .nv.shared.reserved.0     --------------------------
	.section	.nv.shared.reserved.0,"aw",@nobits
	.weak		__nv_reservedSMEM_offset_0_alias
	.size		__nv_reservedSMEM_offset_0_alias, 0, 64
	.other		__nv_reservedSMEM_offset_0_alias,@"STO_CUDA_RESERVED_SHARED STV_DEFAULT"
__nv_reservedSMEM_offset_0_alias:
	.zero		0
	.zero		64


//--------------------- .nv.constant0._Z7k_meansPhcccci --------------------------
	.section	.nv.constant0._Z7k_meansPhcccci,"a",@progbits
	.sectionflags	@""
	.align	4
.nv.constant0._Z7k_meansPhcccci:
	.zero		912


//--------------------- SYMBOLS --------------------------

	.type		.nv.reservedSmem.offset0,@object
	.size		.nv.reservedSmem.offset0,0x4
